	.headerflags	@"EF_CUDA_TEXMODE_UNIFIED EF_CUDA_64BIT_ADDRESS EF_CUDA_ACCELERATORS EF_CUDA_SM90 EF_CUDA_VIRTUAL_SM(EF_CUDA_SM90)"
	.elftype	@"ET_EXEC"


//--------------------- .nv.info                  --------------------------
	.section	.nv.info,"",@"SHT_CUDA_INFO"
	.align	4


	//----- nvinfo : EIATTR_REGCOUNT
	.align		4
        /*0000*/ 	.byte	0x04, 0x2f
        /*0002*/ 	.short	(.L_1 - .L_0)
	.align		4
.L_0:
        /*0004*/ 	.word	index@(triton_poi_fused__unsafe_index_add_mul_sub_5)
        /*0008*/ 	.word	0x00000040


	//----- nvinfo : EIATTR_MIN_STACK_SIZE
	.align		4
.L_1:
        /*000c*/ 	.byte	0x04, 0x12
        /*000e*/ 	.short	(.L_3 - .L_2)
	.align		4
.L_2:
        /*0010*/ 	.word	index@(triton_poi_fused__unsafe_index_add_mul_sub_5)
        /*0014*/ 	.word	0x00000000


	//----- nvinfo : EIATTR_FRAME_SIZE
	.align		4
.L_3:
        /*0018*/ 	.byte	0x04, 0x11
        /*001a*/ 	.short	(.L_5 - .L_4)
	.align		4
.L_4:
        /*001c*/ 	.word	index@(triton_poi_fused__unsafe_index_add_mul_sub_5)
        /*0020*/ 	.word	0x00000000


	//----- nvinfo : EIATTR_MIN_STACK_SIZE
	.align		4
.L_5:
        /*0024*/ 	.byte	0x04, 0x12
        /*0026*/ 	.short	(.L_7 - .L_6)
	.align		4
.L_6:
        /*0028*/ 	.word	index@(triton_poi_fused__unsafe_index_add_mul_sub_5)
        /*002c*/ 	.word	0x00000000
.L_7:


//--------------------- .nv.info.triton_poi_fused__unsafe_index_add_mul_sub_5 --------------------------
	.section	.nv.info.triton_poi_fused__unsafe_index_add_mul_sub_5,"",@"SHT_CUDA_INFO"
	.sectionflags	@""
	.align	4


	//----- nvinfo : EIATTR_CUDA_API_VERSION
	.align		4
        /*0000*/ 	.byte	0x04, 0x37
        /*0002*/ 	.short	(.L_9 - .L_8)
.L_8:
        /*0004*/ 	.word	0x0000007c


	//----- nvinfo : EIATTR_KPARAM_INFO
	.align		4
.L_9:
        /*0008*/ 	.byte	0x04, 0x17
        /*000a*/ 	.short	(.L_11 - .L_10)
.L_10:
        /*000c*/ 	.word	0x00000000
        /*0010*/ 	.short	0x0009
        /*0012*/ 	.short	0x0044
        /*0014*/ 	.byte	0x00, 0xf0, 0x11, 0x00


	//----- nvinfo : EIATTR_KPARAM_INFO
	.align		4
.L_11:
        /*0018*/ 	.byte	0x04, 0x17
        /*001a*/ 	.short	(.L_13 - .L_12)
.L_12:
        /*001c*/ 	.word	0x00000000
        /*0020*/ 	.short	0x0008
        /*0022*/ 	.short	0x0040
        /*0024*/ 	.byte	0x00, 0xf0, 0x11, 0x00


	//----- nvinfo : EIATTR_KPARAM_INFO
	.align		4
.L_13:
        /*0028*/ 	.byte	0x04, 0x17
        /*002a*/ 	.short	(.L_15 - .L_14)
.L_14:
        /*002c*/ 	.word	0x00000000
        /*0030*/ 	.short	0x0007
        /*0032*/ 	.short	0x0038
        /*0034*/ 	.byte	0x00, 0xf4, 0x21, 0x00


	//----- nvinfo : EIATTR_KPARAM_INFO
	.align		4
.L_15:
        /*0038*/ 	.byte	0x04, 0x17
        /*003a*/ 	.short	(.L_17 - .L_16)
.L_16:
        /*003c*/ 	.word	0x00000000
        /*0040*/ 	.short	0x0006
        /*0042*/ 	.short	0x0030
        /*0044*/ 	.byte	0x00, 0xf4, 0x21, 0x00


	//----- nvinfo : EIATTR_KPARAM_INFO
	.align		4
.L_17:
        /*0048*/ 	.byte	0x04, 0x17
        /*004a*/ 	.short	(.L_19 - .L_18)
.L_18:
        /*004c*/ 	.word	0x00000000
        /*0050*/ 	.short	0x0005
        /*0052*/ 	.short	0x0028
        /*0054*/ 	.byte	0x00, 0xf4, 0x21, 0x00


	//----- nvinfo : EIATTR_KPARAM_INFO
	.align		4
.L_19:
        /*0058*/ 	.byte	0x04, 0x17
        /*005a*/ 	.short	(.L_21 - .L_20)
.L_20:
        /*005c*/ 	.word	0x00000000
        /*0060*/ 	.short	0x0004
        /*0062*/ 	.short	0x0020
        /*0064*/ 	.byte	0x00, 0xf4, 0x21, 0x00


	//----- nvinfo : EIATTR_KPARAM_INFO
	.align		4
.L_21:
        /*0068*/ 	.byte	0x04, 0x17
        /*006a*/ 	.short	(.L_23 - .L_22)
.L_22:
        /*006c*/ 	.word	0x00000000
        /*0070*/ 	.short	0x0003
        /*0072*/ 	.short	0x0018
        /*0074*/ 	.byte	0x00, 0xf4, 0x21, 0x00


	//----- nvinfo : EIATTR_KPARAM_INFO
	.align		4
.L_23:
        /*0078*/ 	.byte	0x04, 0x17
        /*007a*/ 	.short	(.L_25 - .L_24)
.L_24:
        /*007c*/ 	.word	0x00000000
        /*0080*/ 	.short	0x0002
        /*0082*/ 	.short	0x0010
        /*0084*/ 	.byte	0x00, 0xf4, 0x21, 0x00


	//----- nvinfo : EIATTR_KPARAM_INFO
	.align		4
.L_25:
        /*0088*/ 	.byte	0x04, 0x17
        /*008a*/ 	.short	(.L_27 - .L_26)
.L_26:
        /*008c*/ 	.word	0x00000000
        /*0090*/ 	.short	0x0001
        /*0092*/ 	.short	0x0008
        /*0094*/ 	.byte	0x00, 0xf4, 0x21, 0x00


	//----- nvinfo : EIATTR_KPARAM_INFO
	.align		4
.L_27:
        /*0098*/ 	.byte	0x04, 0x17
        /*009a*/ 	.short	(.L_29 - .L_28)
.L_28:
        /*009c*/ 	.word	0x00000000
        /*00a0*/ 	.short	0x0000
        /*00a2*/ 	.short	0x0000
        /*00a4*/ 	.byte	0x00, 0xf4, 0x21, 0x00


	//----- nvinfo : EIATTR_SPARSE_MMA_MASK
	.align		4
.L_29:
        /*00a8*/ 	.byte	0x03, 0x50
        /*00aa*/ 	.short	0x0000


	//----- nvinfo : EIATTR_MAXREG_COUNT
	.align		4
        /*00ac*/ 	.byte	0x03, 0x1b
        /*00ae*/ 	.short	0x00ff


	//----- nvinfo : EIATTR_EXIT_INSTR_OFFSETS
	.align		4
        /*00b0*/ 	.byte	0x04, 0x1c
        /*00b2*/ 	.short	(.L_31 - .L_30)


	//   ....[0]....
.L_30:
        /*00b4*/ 	.word	0x00001b10


	//   ....[1]....
        /*00b8*/ 	.word	0x00001b30


	//----- nvinfo : EIATTR_REQNTID
	.align		4
.L_31:
        /*00bc*/ 	.byte	0x04, 0x10
        /*00be*/ 	.short	(.L_33 - .L_32)
.L_32:
        /*00c0*/ 	.word	0x00000100
        /*00c4*/ 	.word	0x00000001
        /*00c8*/ 	.word	0x00000001


	//----- nvinfo : EIATTR_CBANK_PARAM_SIZE
	.align		4
.L_33:
        /*00cc*/ 	.byte	0x03, 0x19
        /*00ce*/ 	.short	0x0048


	//----- nvinfo : EIATTR_PARAM_CBANK
	.align		4
        /*00d0*/ 	.byte	0x04, 0x0a
        /*00d2*/ 	.short	(.L_35 - .L_34)
	.align		4
.L_34:
        /*00d4*/ 	.word	index@(.nv.constant0.triton_poi_fused__unsafe_index_add_mul_sub_5)
        /*00d8*/ 	.short	0x0210
        /*00da*/ 	.short	0x0048


	//----- nvinfo : EIATTR_SW_WAR
	.align		4
.L_35:
        /*00dc*/ 	.byte	0x04, 0x36
        /*00de*/ 	.short	(.L_37 - .L_36)
.L_36:
        /*00e0*/ 	.word	0x00000008
.L_37:


//--------------------- .nv.callgraph             --------------------------
	.section	.nv.callgraph,"",@"SHT_CUDA_CALLGRAPH"
	.align	4
	.sectionentsize	8
	.align		4
        /*0000*/ 	.word	0x00000000
	.align		4
        /*0004*/ 	.word	0xffffffff
	.align		4
        /*0008*/ 	.word	0x00000000
	.align		4
        /*000c*/ 	.word	0xfffffffe
	.align		4
        /*0010*/ 	.word	0x00000000
	.align		4
        /*0014*/ 	.word	0xfffffffd
	.align		4
        /*0018*/ 	.word	0x00000000
	.align		4
        /*001c*/ 	.word	0xfffffffc


//--------------------- .text.triton_poi_fused__unsafe_index_add_mul_sub_5 --------------------------
	.section	.text.triton_poi_fused__unsafe_index_add_mul_sub_5,"ax",@progbits
	.align	128
        .global         triton_poi_fused__unsafe_index_add_mul_sub_5
        .type           triton_poi_fused__unsafe_index_add_mul_sub_5,@function
        .size           triton_poi_fused__unsafe_index_add_mul_sub_5,(.L_x_1 - triton_poi_fused__unsafe_index_add_mul_sub_5)
        .other          triton_poi_fused__unsafe_index_add_mul_sub_5,@"STO_CUDA_ENTRY STV_DEFAULT"
triton_poi_fused__unsafe_index_add_mul_sub_5:
.text.triton_poi_fused__unsafe_index_add_mul_sub_5:
[----:B------:R-:W0:Y:S01]  /*0000*/  LDC R1, c[0x0][0x28] ;  /* 0x00000a00ff017b82 */ /* 0x000e220000000800 */
[----:B------:R-:W1:Y:S07]  /*0010*/  S2R R5, SR_TID.X ;  /* 0x0000000000057919 */ /* 0x000e6e0000002100 */
[----:B------:R-:W2:Y:S01]  /*0020*/  S2UR UR4, SR_CTAID.X ;  /* 0x00000000000479c3 */ /* 0x000ea20000002500 */
[----:B------:R-:W-:-:S07]  /*0030*/  ULDC.64 UR6, c[0x0][0x220] ;  /* 0x0000880000067ab9 */ /* 0x000fce0000000a00 */
[----:B------:R-:W3:Y:S08]  /*0040*/  LDC.64 R56, c[0x0][0x218] ;  /* 0x00008600ff387b82 */ /* 0x000ef00000000a00 */
[----:B------:R-:W4:Y:S01]  /*0050*/  LDC.64 R54, c[0x0][0x228] ;  /* 0x00008a00ff367b82 */ /* 0x000f220000000a00 */
[----:B--2---:R-:W-:-:S07]  /*0060*/  USHF.L.U32 UR4, UR4, 0x4, URZ ;  /* 0x0000000404047899 */ /* 0x004fce000800063f */
[----:B------:R-:W2:Y:S01]  /*0070*/  LDC.64 R58, c[0x0][0x210] ;  /* 0x00008400ff3a7b82 */ /* 0x000ea20000000a00 */
[----:B-1----:R-:W-:-:S07]  /*0080*/  SHF.R.U32.HI R6, RZ, 0x6, R5 ;  /* 0x00000006ff067819 */ /* 0x002fce0000011605 */
[----:B------:R-:W1:Y:S01]  /*0090*/  LDC.64 R42, c[0x0][0x238] ;  /* 0x00008e00ff2a7b82 */ /* 0x000e620000000a00 */
[----:B------:R-:W-:-:S04]  /*00a0*/  SGXT.U32 R6, R6, 0x2 ;  /* 0x000000020606781a */ /* 0x000fc80000000000 */
[----:B------:R-:W-:Y:S01]  /*00b0*/  LOP3.LUT R6, R6, UR4, RZ, 0xfc, !PT ;  /* 0x0000000406067c12 */ /* 0x000fe2000f8efcff */
[----:B------:R-:W-:Y:S01]  /*00c0*/  ULDC.64 UR4, c[0x0][0x208] ;  /* 0x0000820000047ab9 */ /* 0x000fe20000000a00 */
[----:B------:R-:W5:Y:S01]  /*00d0*/  S2R R7, SR_CTAID.Y ;  /* 0x0000000000077919 */ /* 0x000f620000002600 */
[----:B------:R-:W5:Y:S01]  /*00e0*/  LDC.64 R48, c[0x0][0x230] ;  /* 0x00008c00ff307b82 */ /* 0x000f620000000a00 */
[----:B------:R-:W-:-:S04]  /*00f0*/  SHF.R.S32.HI R3, RZ, 0x1f, R6 ;  /* 0x0000001fff037819 */ /* 0x000fc80000011406 */
[----:B------:R-:W-:-:S04]  /*0100*/  LEA.HI R3, R3, R6, RZ, 0x6 ;  /* 0x0000000603037211 */ /* 0x000fc800078f30ff */
[----:B------:R-:W-:-:S04]  /*0110*/  LOP3.LUT R41, R3, 0xffffffc0, RZ, 0xc0, !PT ;  /* 0xffffffc003297812 */ /* 0x000fc800078ec0ff */
[----:B------:R-:W-:-:S05]  /*0120*/  IADD3 R41, R6, -R41, RZ ;  /* 0x8000002906297210 */ /* 0x000fca0007ffe0ff */
[----:B---3--:R-:W-:-:S06]  /*0130*/  IMAD.WIDE R18, R41, 0x8, R56 ;  /* 0x0000000829127825 */ /* 0x008fcc00078e0238 */
[----:B------:R-:W3:Y:S01]  /*0140*/  LDG.E.EL.64 R18, desc[UR4][R18.64] ;  /* 0x0000000412127981 */ /* 0x000ee2000c2e1b00 */
[----:B----4-:R-:W-:Y:S01]  /*0150*/  IMAD.WIDE R20, R41, 0x8, R54 ;  /* 0x0000000829147825 */ /* 0x010fe200078e0236 */
[----:B------:R-:W-:-:S05]  /*0160*/  SHF.R.S32.HI R0, RZ, 0x6, R3 ;  /* 0x00000006ff007819 */ /* 0x000fca0000011403 */
[----:B------:R-:W4:Y:S01]  /*0170*/  LDG.E.EL.64 R20, desc[UR4][R20.64] ;  /* 0x0000000414147981 */ /* 0x000f22000c2e1b00 */
[----:B--2---:R-:W-:Y:S01]  /*0180*/  IMAD.WIDE R16, R0, 0x8, R58 ;  /* 0x0000000800107825 */ /* 0x004fe200078e023a */
[----:B------:R-:W-:-:S05]  /*0190*/  LOP3.LUT R3, R6, 0x4, RZ, 0xfc, !PT ;  /* 0x0000000406037812 */ /* 0x000fca00078efcff */
[----:B------:R-:W2:Y:S01]  /*01a0*/  LDG.E.EL.64 R16, desc[UR4][R16.64] ;  /* 0x0000000410107981 */ /* 0x000ea2000c2e1b00 */
[----:B------:R-:W-:Y:S01]  /*01b0*/  SHF.R.S32.HI R2, RZ, 0x1f, R3 ;  /* 0x0000001fff027819 */ /* 0x000fe20000011403 */
[----:B-1----:R-:W-:-:S03]  /*01c0*/  IMAD.WIDE R10, R0, 0x8, R42 ;  /* 0x00000008000a7825 */ /* 0x002fc600078e022a */
[----:B------:R-:W-:-:S03]  /*01d0*/  LEA.HI R2, R2, R3, RZ, 0x6 ;  /* 0x0000000302027211 */ /* 0x000fc600078f30ff */
[----:B------:R-:W2:Y:S01]  /*01e0*/  LDG.E.EL.64 R10, desc[UR4][R10.64] ;  /* 0x000000040a0a7981 */ /* 0x000ea2000c2e1b00 */
[----:B------:R-:W-:-:S04]  /*01f0*/  LOP3.LUT R4, R2, 0xffffffc0, RZ, 0xc0, !PT ;  /* 0xffffffc002047812 */ /* 0x000fc800078ec0ff */
[----:B------:R-:W-:-:S05]  /*0200*/  IADD3 R37, R3, -R4, RZ ;  /* 0x8000000403257210 */ /* 0x000fca0007ffe0ff */
[----:B------:R-:W-:-:S04]  /*0210*/  IMAD.WIDE R8, R37, 0x8, R56 ;  /* 0x0000000825087825 */ /* 0x000fc800078e0238 */
[----:B------:R-:W-:Y:S02]  /*0220*/  IMAD.WIDE R14, R37, 0x8, R54 ;  /* 0x00000008250e7825 */ /* 0x000fe400078e0236 */
[----:B------:R-:W2:Y:S04]  /*0230*/  LDG.E.EL.64 R8, desc[UR4][R8.64] ;  /* 0x0000000408087981 */ /* 0x000ea8000c2e1b00 */
[----:B------:R-:W2:Y:S01]  /*0240*/  LDG.E.EL.64 R14, desc[UR4][R14.64] ;  /* 0x000000040e0e7981 */ /* 0x000ea2000c2e1b00 */
[----:B------:R-:W-:-:S05]  /*0250*/  SHF.R.S32.HI R4, RZ, 0x6, R2 ;  /* 0x00000006ff047819 */ /* 0x000fca0000011402 */
[----:B------:R-:W-:-:S06]  /*0260*/  IMAD.WIDE R12, R4, 0x8, R58 ;  /* 0x00000008040c7825 */ /* 0x000fcc00078e023a */
[----:B------:R-:W2:Y:S01]  /*0270*/  LDG.E.EL.64 R12, desc[UR4][R12.64] ;  /* 0x000000040c0c7981 */ /* 0x000ea2000c2e1b00 */
[----:B------:R-:W-:-:S04]  /*0280*/  SHF.L.U32 R2, R5, 0x2, RZ ;  /* 0x0000000205027819 */ /* 0x000fc800000006ff */
[----:B------:R-:W-:-:S05]  /*0290*/  LOP3.LUT R2, R2, 0xfc, RZ, 0xc0, !PT ;  /* 0x000000fc02027812 */ /* 0x000fca00078ec0ff */
[----:B-----5:R-:W-:-:S05]  /*02a0*/  IMAD R7, R7, 0x100, R2 ;  /* 0x0000010007077824 */ /* 0x020fca00078e0202 */
[----:B------:R-:W-:Y:S02]  /*02b0*/  SHF.R.S32.HI R2, RZ, 0x1f, R7 ;  /* 0x0000001fff027819 */ /* 0x000fe40000011407 */
[----:B------:R-:W-:Y:S02]  /*02c0*/  CS2R R28, SRZ ;  /* 0x00000000001c7805 */ /* 0x000fe4000001ff00 */
[----:B------:R-:W-:Y:S01]  /*02d0*/  CS2R R30, SRZ ;  /* 0x00000000001e7805 */ /* 0x000fe2000001ff00 */
[C---:B---3--:R-:W-:Y:S01]  /*02e0*/  IMAD.SHL.U32 R22, R18.reuse, 0x80, RZ ;  /* 0x0000008012167824 */ /* 0x048fe200078e00ff */
[----:B------:R-:W-:Y:S02]  /*02f0*/  SHF.L.U64.HI R23, R18, 0x7, R19 ;  /* 0x0000000712177819 */ /* 0x000fe40000010213 */
[----:B------:R-:W-:Y:S02]  /*0300*/  ISETP.GE.AND P0, PT, R19, RZ, PT ;  /* 0x000000ff1300720c */ /* 0x000fe40003f06270 */
[----:B------:R-:W-:-:S04]  /*0310*/  IADD3 R5, P1, R22, 0x280, RZ ;  /* 0x0000028016057810 */ /* 0x000fc80007f3e0ff */
[----:B------:R-:W-:Y:S02]  /*0320*/  IADD3.X R24, RZ, R23, RZ, P1, !PT ;  /* 0x00000017ff187210 */ /* 0x000fe40000ffe4ff */
[----:B------:R-:W-:Y:S02]  /*0330*/  SEL R19, R5, R22, !P0 ;  /* 0x0000001605137207 */ /* 0x000fe40004000000 */
[----:B----4-:R-:W-:Y:S02]  /*0340*/  SHF.L.U32 R5, R20, 0x7, RZ ;  /* 0x0000000714057819 */ /* 0x010fe400000006ff */
[----:B------:R-:W-:Y:S02]  /*0350*/  SEL R24, R24, R23, !P0 ;  /* 0x0000001718187207 */ /* 0x000fe40004000000 */
[----:B------:R-:W-:Y:S02]  /*0360*/  SHF.L.U64.HI R22, R20, 0x7, R21 ;  /* 0x0000000714167819 */ /* 0x000fe40000010215 */
[----:B------:R-:W-:-:S02]  /*0370*/  IADD3 R20, P2, R5, 0x280, RZ ;  /* 0x0000028005147810 */ /* 0x000fc40007f5e0ff */
[----:B------:R-:W-:Y:S02]  /*0380*/  ISETP.GE.AND P0, PT, R21, RZ, PT ;  /* 0x000000ff1500720c */ /* 0x000fe40003f06270 */
[C---:B------:R-:W-:Y:S02]  /*0390*/  LEA R18, P1, R19.reuse, UR6, 0x2 ;  /* 0x0000000613127c11 */ /* 0x040fe4000f8210ff */
[----:B------:R-:W-:Y:S02]  /*03a0*/  SEL R20, R20, R5, !P0 ;  /* 0x0000000514147207 */ /* 0x000fe40004000000 */
[----:B------:R-:W-:Y:S02]  /*03b0*/  IADD3.X R21, RZ, R22, RZ, P2, !PT ;  /* 0x00000016ff157210 */ /* 0x000fe400017fe4ff */
[----:B------:R-:W-:Y:S02]  /*03c0*/  LEA.HI R5, R2, R7, RZ, 0x7 ;  /* 0x0000000702057211 */ /* 0x000fe400078f38ff */
[----:B------:R-:W-:-:S02]  /*03d0*/  LEA.HI.X R19, R19, UR7, R24, 0x2, P1 ;  /* 0x0000000713137c11 */ /* 0x000fc400088f1418 */
[----:B--2---:R-:W-:Y:S02]  /*03e0*/  IADD3 R25, P1, R16, 0x5, RZ ;  /* 0x0000000510197810 */ /* 0x004fe40007f3e0ff */
[----:B------:R-:W-:Y:S02]  /*03f0*/  SEL R21, R21, R22, !P0 ;  /* 0x0000001615157207 */ /* 0x000fe40004000000 */
[----:B------:R-:W-:Y:S02]  /*0400*/  LOP3.LUT R2, R5, 0xffffff80, RZ, 0xc0, !PT ;  /* 0xffffff8005027812 */ /* 0x000fe400078ec0ff */
[----:B------:R-:W-:Y:S01]  /*0410*/  LEA R22, P2, R20, UR6, 0x2 ;  /* 0x0000000614167c11 */ /* 0x000fe2000f8410ff */
[----:B------:R-:W-:Y:S01]  /*0420*/  IMAD.X R27, RZ, RZ, R17, P1 ;  /* 0x000000ffff1b7224 */ /* 0x000fe200008e0611 */
[----:B------:R-:W-:Y:S02]  /*0430*/  ISETP.GE.AND P0, PT, R17, RZ, PT ;  /* 0x000000ff1100720c */ /* 0x000fe40003f06270 */
[----:B------:R-:W-:-:S02]  /*0440*/  IADD3 R2, R7, -R2, RZ ;  /* 0x8000000207027210 */ /* 0x000fc40007ffe0ff */
[----:B------:R-:W-:Y:S02]  /*0450*/  LEA.HI.X R23, R20, UR7, R21, 0x2, P2 ;  /* 0x0000000714177c11 */ /* 0x000fe400090f1415 */
[----:B------:R-:W-:Y:S02]  /*0460*/  SEL R25, R25, R16, !P0 ;  /* 0x0000001019197207 */ /* 0x000fe40004000000 */
[----:B------:R-:W-:Y:S01]  /*0470*/  SEL R20, R27, R17, !P0 ;  /* 0x000000111b147207 */ /* 0x000fe20004000000 */
[----:B------:R-:W-:-:S04]  /*0480*/  IMAD.WIDE R16, R2, 0x4, R18 ;  /* 0x0000000402107825 */ /* 0x000fc800078e0212 */
[----:B------:R-:W-:Y:S01]  /*0490*/  IMAD.WIDE R22, R2, 0x4, R22 ;  /* 0x0000000402167825 */ /* 0x000fe200078e0216 */
[----:B------:R-:W-:-:S03]  /*04a0*/  ISETP.GE.AND P1, PT, R11, RZ, PT ;  /* 0x000000ff0b00720c */ /* 0x000fc60003f26270 */
[----:B------:R-:W-:Y:S02]  /*04b0*/  IMAD R27, R20, 0xa00, RZ ;  /* 0x00000a00141b7824 */ /* 0x000fe400078e02ff */
[----:B------:R-:W-:-:S04]  /*04c0*/  IMAD.WIDE.U32 R20, R25, 0xa00, R16 ;  /* 0x00000a0019147825 */ /* 0x000fc800078e0010 */
[----:B------:R-:W-:Y:S01]  /*04d0*/  IMAD.WIDE.U32 R18, R25, 0xa00, R22 ;  /* 0x00000a0019127825 */ /* 0x000fe200078e0016 */
[----:B------:R-:W-:Y:S02]  /*04e0*/  IADD3 R25, P2, R10, 0x5, RZ ;  /* 0x000000050a197810 */ /* 0x000fe40007f5e0ff */
[----:B------:R-:W-:Y:S01]  /*04f0*/  IADD3 R21, R21, R27, RZ ;  /* 0x0000001b15157210 */ /* 0x000fe20007ffe0ff */
[----:B------:R-:W-:Y:S01]  /*0500*/  IMAD.IADD R19, R27, 0x1, R19 ;  /* 0x000000011b137824 */ /* 0x000fe200078e0213 */
[----:B------:R-:W-:Y:S02]  /*0510*/  ISETP.GE.AND P0, PT, R7, 0x200, PT ;  /* 0x000002000700780c */ /* 0x000fe40003f06270 */
[----:B------:R-:W-:Y:S02]  /*0520*/  IADD3.X R27, RZ, R11, RZ, P2, !PT ;  /* 0x0000000bff1b7210 */ /* 0x000fe400017fe4ff */
[----:B------:R-:W-:Y:S02]  /*0530*/  SEL R7, R25, R10, !P1 ;  /* 0x0000000a19077207 */ /* 0x000fe40004800000 */
[----:B------:R-:W-:-:S02]  /*0540*/  SHF.L.U32 R26, R8, 0x7, RZ ;  /* 0x00000007081a7819 */ /* 0x000fc400000006ff */
[----:B------:R-:W-:Y:S01]  /*0550*/  SEL R24, R27, R11, !P1 ;  /* 0x0000000b1b187207 */ /* 0x000fe20004800000 */
[----:B------:R-:W-:Y:S01]  /*0560*/  IMAD.WIDE.U32 R10, R7, 0xa00, R16 ;  /* 0x00000a00070a7825 */ /* 0x000fe200078e0010 */
[----:B------:R-:W-:-:S03]  /*0570*/  SHF.L.U64.HI R25, R8, 0x7, R9 ;  /* 0x0000000708197819 */ /* 0x000fc60000010209 */
[----:B------:R-:W-:Y:S01]  /*0580*/  IMAD.WIDE.U32 R16, R7, 0xa00, R22 ;  /* 0x00000a0007107825 */ /* 0x000fe200078e0016 */
[----:B------:R-:W-:-:S03]  /*0590*/  IADD3 R23, P3, R26, 0x280, RZ ;  /* 0x000002801a177810 */ /* 0x000fc60007f7e0ff */
[C---:B------:R-:W-:Y:S01]  /*05a0*/  IMAD.SHL.U32 R22, R14.reuse, 0x80, RZ ;  /* 0x000000800e167824 */ /* 0x040fe200078e00ff */
[----:B------:R-:W-:Y:S02]  /*05b0*/  ISETP.GE.AND P2, PT, R9, RZ, PT ;  /* 0x000000ff0900720c */ /* 0x000fe40003f46270 */
[----:B------:R-:W-:Y:S02]  /*05c0*/  IADD3.X R8, RZ, R25, RZ, P3, !PT ;  /* 0x00000019ff087210 */ /* 0x000fe40001ffe4ff */
[----:B------:R-:W-:Y:S02]  /*05d0*/  ISETP.GE.AND P1, PT, R15, RZ, PT ;  /* 0x000000ff0f00720c */ /* 0x000fe40003f26270 */
[----:B------:R-:W-:Y:S02]  /*05e0*/  SHF.L.U64.HI R9, R14, 0x7, R15 ;  /* 0x000000070e097819 */ /* 0x000fe4000001020f */
[----:B------:R-:W-:Y:S01]  /*05f0*/  IADD3 R7, P3, R22, 0x280, RZ ;  /* 0x0000028016077810 */ /* 0x000fe20007f7e0ff */
[----:B------:R-:W-:Y:S01]  /*0600*/  IMAD R27, R24, 0xa00, RZ ;  /* 0x00000a00181b7824 */ /* 0x000fe200078e02ff */
[----:B------:R-:W-:-:S02]  /*0610*/  SEL R24, R8, R25, !P2 ;  /* 0x0000001908187207 */ /* 0x000fc40005000000 */
[----:B------:R-:W-:Y:S02]  /*0620*/  IADD3.X R8, RZ, R9, RZ, P3, !PT ;  /* 0x00000009ff087210 */ /* 0x000fe40001ffe4ff */
[----:B------:R-:W-:Y:S02]  /*0630*/  SEL R7, R7, R22, !P1 ;  /* 0x0000001607077207 */ /* 0x000fe40004800000 */
[----:B------:R-:W-:Y:S02]  /*0640*/  SEL R23, R23, R26, !P2 ;  /* 0x0000001a17177207 */ /* 0x000fe40005000000 */
[----:B------:R-:W-:Y:S02]  /*0650*/  SEL R8, R8, R9, !P1 ;  /* 0x0000000908087207 */ /* 0x000fe40004800000 */
[----:B------:R-:W-:Y:S02]  /*0660*/  LEA R34, P2, R7, UR6, 0x2 ;  /* 0x0000000607227c11 */ /* 0x000fe4000f8410ff */
[----:B------:R-:W-:-:S02]  /*0670*/  LEA R38, P1, R23, UR6, 0x2 ;  /* 0x0000000617267c11 */ /* 0x000fc4000f8210ff */
[----:B------:R-:W-:Y:S02]  /*0680*/  LEA.HI.X R35, R7, UR7, R8, 0x2, P2 ;  /* 0x0000000707237c11 */ /* 0x000fe400090f1408 */
[----:B------:R-:W-:Y:S02]  /*0690*/  IADD3 R45, P2, R12, 0x5, RZ ;  /* 0x000000050c2d7810 */ /* 0x000fe40007f5e0ff */
[----:B------:R-:W-:Y:S02]  /*06a0*/  LEA.HI.X R39, R23, UR7, R24, 0x2, P1 ;  /* 0x0000000717277c11 */ /* 0x000fe400088f1418 */
[----:B------:R-:W-:Y:S02]  /*06b0*/  ISETP.GE.AND P1, PT, R13, RZ, PT ;  /* 0x000000ff0d00720c */ /* 0x000fe40003f26270 */
[----:B------:R-:W-:Y:S01]  /*06c0*/  IADD3.X R23, RZ, R13, RZ, P2, !PT ;  /* 0x0000000dff177210 */ /* 0x000fe200017fe4ff */
[----:B------:R-:W-:Y:S01]  /*06d0*/  IMAD.WIDE R38, R2, 0x4, R38 ;  /* 0x0000000402267825 */ /* 0x000fe200078e0226 */
[----:B------:R-:W-:-:S02]  /*06e0*/  SEL R45, R45, R12, !P1 ;  /* 0x0000000c2d2d7207 */ /* 0x000fc40004800000 */
[----:B------:R-:W-:Y:S02]  /*06f0*/  SEL R32, R23, R13, !P1 ;  /* 0x0000000d17207207 */ /* 0x000fe40004800000 */
[----:B------:R-:W-:Y:S01]  /*0700*/  SHF.R.S32.HI R5, RZ, 0x7, R5 ;  /* 0x00000007ff057819 */ /* 0x000fe20000011405 */
[----:B------:R-:W-:-:S04]  /*0710*/  IMAD.WIDE.U32 R12, R45, 0xa00, R38 ;  /* 0x00000a002d0c7825 */ /* 0x000fc800078e0026 */
[----:B------:R-:W-:Y:S02]  /*0720*/  IMAD R32, R32, 0xa00, RZ ;  /* 0x00000a0020207824 */ /* 0x000fe400078e02ff */
[----:B------:R-:W-:-:S03]  /*0730*/  IMAD.WIDE R34, R2, 0x4, R34 ;  /* 0x0000000402227825 */ /* 0x000fc600078e0222 */
[----:B------:R-:W-:Y:S01]  /*0740*/  IADD3 R13, R13, R32, RZ ;  /* 0x000000200d0d7210 */ /* 0x000fe20007ffe0ff */
[----:B------:R-:W-:Y:S01]  /*0750*/  IMAD R33, R5, 0xc80, RZ ;  /* 0x00000c8005217824 */ /* 0x000fe200078e02ff */
[----:B------:R-:W-:Y:S01]  /*0760*/  IADD3 R15, R11, R27, RZ ;  /* 0x0000001b0b0f7210 */ /* 0x000fe20007ffe0ff */
[----:B------:R-:W-:Y:S01]  /*0770*/  IMAD.IADD R17, R27, 0x1, R17 ;  /* 0x000000011b117824 */ /* 0x000fe200078e0211 */
[----:B------:R-:W-:Y:S02]  /*0780*/  MOV R14, R10 ;  /* 0x0000000a000e7202 */ /* 0x000fe40000000f00 */
[----:B------:R-:W-:Y:S02]  /*0790*/  CS2R R8, SRZ ;  /* 0x0000000000087805 */ /* 0x000fe4000001ff00 */
[----:B------:R-:W-:Y:S01]  /*07a0*/  CS2R R10, SRZ ;  /* 0x00000000000a7805 */ /* 0x000fe2000001ff00 */
[----:B------:R-:W-:-:S04]  /*07b0*/  IMAD.WIDE R26, R33, 0x4, R20 ;  /* 0x00000004211a7825 */ /* 0x000fc800078e0214 */
[----:B------:R-:W-:Y:S01]  /*07c0*/  IMAD.WIDE R50, R33, 0x4, R12 ;  /* 0x0000000421327825 */ /* 0x000fe200078e020c */
[----:B------:R1:W2:Y:S03]  /*07d0*/  @!P0 LDG.E.128 R8, desc[UR4][R26.64] ;  /* 0x000000041a088981 */ /* 0x0002a6000c1e1d00 */
[----:B------:R-:W-:-:S04]  /*07e0*/  IMAD.WIDE.U32 R12, R45, 0xa00, R34 ;  /* 0x00000a002d0c7825 */ /* 0x000fc800078e0022 */
[----:B------:R-:W-:Y:S02]  /*07f0*/  IMAD R7, R5, 0xc80, RZ ;  /* 0x00000c8005077824 */ /* 0x000fe400078e02ff */
[----:B------:R-:W-:Y:S01]  /*0800*/  IMAD.WIDE R44, R4, 0x8, R42 ;  /* 0x00000008042c7825 */ /* 0x000fe200078e022a */
[----:B------:R-:W-:Y:S02]  /*0810*/  CS2R R24, SRZ ;  /* 0x0000000000187805 */ /* 0x000fe4000001ff00 */
[----:B-1----:R-:W-:Y:S01]  /*0820*/  CS2R R26, SRZ ;  /* 0x00000000001a7805 */ /* 0x002fe2000001ff00 */
[C---:B------:R-:W-:Y:S02]  /*0830*/  IMAD.WIDE R18, R7.reuse, 0x4, R18 ;  /* 0x0000000407127825 */ /* 0x040fe400078e0212 */
[----:B------:R-:W3:Y:S02]  /*0840*/  LDG.E.EL.64 R44, desc[UR4][R44.64] ;  /* 0x000000042c2c7981 */ /* 0x000ee4000c2e1b00 */
[----:B------:R-:W-:-:S02]  /*0850*/  IMAD.WIDE R46, R7, 0x4, R16 ;  /* 0x00000004072e7825 */ /* 0x000fc400078e0210 */
[----:B------:R-:W2:Y:S01]  /*0860*/  @!P0 LDG.E.128 R28, desc[UR4][R18.64] ;  /* 0x00000004121c8981 */ /* 0x000ea2000c1e1d00 */
[----:B------:R-:W-:Y:S02]  /*0870*/  CS2R R20, SRZ ;  /* 0x0000000000147805 */ /* 0x000fe4000001ff00 */
[----:B------:R-:W-:Y:S01]  /*0880*/  CS2R R22, SRZ ;  /* 0x0000000000167805 */ /* 0x000fe2000001ff00 */
[----:B------:R1:W4:Y:S01]  /*0890*/  @!P0 LDG.E.128 R24, desc[UR4][R46.64] ;  /* 0x000000042e188981 */ /* 0x000322000c1e1d00 */
[----:B------:R-:W-:-:S05]  /*08a0*/  IMAD.WIDE R14, R7, 0x4, R14 ;  /* 0x00000004070e7825 */ /* 0x000fca00078e020e */
[----:B------:R5:W4:Y:S01]  /*08b0*/  @!P0 LDG.E.128 R20, desc[UR4][R14.64] ;  /* 0x000000040e148981 */ /* 0x000b22000c1e1d00 */
[----:B01----:R-:W-:-:S04]  /*08c0*/  IMAD.WIDE R46, R41, 0x4, R48 ;  /* 0x00000004292e7825 */ /* 0x003fc800078e0230 */
[----:B------:R-:W-:Y:S02]  /*08d0*/  IMAD.WIDE R40, R37, 0x4, R48 ;  /* 0x0000000425287825 */ /* 0x000fe400078e0230 */
[----:B------:R3:W4:Y:S02]  /*08e0*/  LDG.E.EL R37, desc[UR4][R46.64] ;  /* 0x000000042e257981 */ /* 0x000724000c2e1900 */
[----:B------:R-:W-:Y:S01]  /*08f0*/  IMAD.IADD R13, R32, 0x1, R13 ;  /* 0x00000001200d7824 */ /* 0x000fe200078e020d */
[----:B------:R-:W-:Y:S02]  /*0900*/  CS2R R16, SRZ ;  /* 0x0000000000107805 */ /* 0x000fe4000001ff00 */
[----:B------:R-:W-:Y:S02]  /*0910*/  CS2R R18, SRZ ;  /* 0x0000000000127805 */ /* 0x000fe4000001ff00 */
[----:B-----5:R-:W-:Y:S01]  /*0920*/  CS2R R14, SRZ ;  /* 0x00000000000e7805 */ /* 0x020fe2000001ff00 */
[----:B------:R-:W-:Y:S01]  /*0930*/  IMAD.WIDE R52, R7, 0x4, R12 ;  /* 0x0000000407347825 */ /* 0x000fe200078e020c */
[----:B------:R-:W-:Y:S01]  /*0940*/  CS2R R12, SRZ ;  /* 0x00000000000c7805 */ /* 0x000fe2000001ff00 */
[----:B------:R-:W5:Y:S04]  /*0950*/  LDG.E.EL R41, desc[UR4][R40.64] ;  /* 0x0000000428297981 */ /* 0x000f68000c2e1900 */
[----:B------:R-:W5:Y:S04]  /*0960*/  @!P0 LDG.E.128 R16, desc[UR4][R50.64] ;  /* 0x0000000432108981 */ /* 0x000f68000c1e1d00 */
[----:B------:R0:W5:Y:S01]  /*0970*/  @!P0 LDG.E.128 R12, desc[UR4][R52.64] ;  /* 0x00000004340c8981 */ /* 0x000162000c1e1d00 */
[----:B---3--:R-:W-:-:S02]  /*0980*/  IADD3 R47, P2, R44, 0x5, RZ ;  /* 0x000000052c2f7810 */ /* 0x008fc40007f5e0ff */
[----:B------:R-:W-:Y:S01]  /*0990*/  ISETP.GE.AND P1, PT, R45, RZ, PT ;  /* 0x000000ff2d00720c */ /* 0x000fe20003f26270 */
[----:B--2---:R-:W-:Y:S01]  /*09a0*/  FADD R32, R29, -R9 ;  /* 0x800000091d207221 */ /* 0x004fe20000000000 */
[----:B------:R-:W-:Y:S01]  /*09b0*/  IADD3.X R29, RZ, R45, RZ, P2, !PT ;  /* 0x0000002dff1d7210 */ /* 0x000fe200017fe4ff */
[----:B------:R-:W-:Y:S01]  /*09c0*/  FADD R30, R30, -R10 ;  /* 0x8000000a1e1e7221 */ /* 0x000fe20000000000 */
[----:B------:R-:W-:Y:S02]  /*09d0*/  SEL R47, R47, R44, !P1 ;  /* 0x0000002c2f2f7207 */ /* 0x000fe40004800000 */
[----:B------:R-:W-:-:S03]  /*09e0*/  SEL R29, R29, R45, !P1 ;  /* 0x0000002d1d1d7207 */ /* 0x000fc60004800000 */
[----:B------:R-:W-:-:S04]  /*09f0*/  IMAD.WIDE.U32 R34, R47, 0xa00, R34 ;  /* 0x00000a002f227825 */ /* 0x000fc800078e0022 */
[----:B------:R-:W-:Y:S02]  /*0a00*/  IMAD R45, R29, 0xa00, RZ ;  /* 0x00000a001d2d7824 */ /* 0x000fe400078e02ff */
[C---:B----4-:R-:W-:Y:S01]  /*0a10*/  FFMA R9, R37.reuse, R32, R9 ;  /* 0x0000002025097223 */ /* 0x050fe20000000009 */
[----:B------:R-:W-:Y:S01]  /*0a20*/  FFMA R10, R37, R30, R10 ;  /* 0x0000001e250a7223 */ /* 0x000fe2000000000a */
[----:B------:R-:W-:Y:S01]  /*0a30*/  FADD R32, R27, -R23 ;  /* 0x800000171b207221 */ /* 0x000fe20000000000 */
[----:B------:R-:W-:-:S03]  /*0a40*/  LOP3.LUT R30, R6, 0x8, RZ, 0xfc, !PT ;  /* 0x00000008061e7812 */ /* 0x000fc600078efcff */
[----:B------:R-:W-:Y:S01]  /*0a50*/  FFMA R32, R37, R32, R23 ;  /* 0x0000002025207223 */ /* 0x000fe20000000017 */
[----:B------:R-:W-:Y:S02]  /*0a60*/  SHF.R.S32.HI R23, RZ, 0x1f, R30 ;  /* 0x0000001fff177819 */ /* 0x000fe4000001141e */
[----:B------:R-:W-:Y:S02]  /*0a70*/  IADD3 R35, R45, R35, RZ ;  /* 0x000000232d237210 */ /* 0x000fe40007ffe0ff */
[----:B------:R-:W-:Y:S01]  /*0a80*/  LEA.HI R36, R23, R30, RZ, 0x6 ;  /* 0x0000001e17247211 */ /* 0x000fe200078f30ff */
[----:B------:R-:W-:Y:S01]  /*0a90*/  FADD R28, R28, -R8 ;  /* 0x800000081c1c7221 */ /* 0x000fe20000000000 */
[----:B------:R-:W-:-:S04]  /*0aa0*/  IMAD.WIDE.U32 R38, R47, 0xa00, R38 ;  /* 0x00000a002f267825 */ /* 0x000fc800078e0026 */
[----:B0-----:R-:W-:Y:S01]  /*0ab0*/  IMAD.WIDE R52, R7, 0x4, R34 ;  /* 0x0000000407347825 */ /* 0x001fe200078e0222 */
[----:B------:R-:W-:-:S03]  /*0ac0*/  SHF.R.S32.HI R34, RZ, 0x6, R36 ;  /* 0x00000006ff227819 */ /* 0x000fc60000011424 */
[----:B------:R-:W-:Y:S01]  /*0ad0*/  FFMA R8, R37, R28, R8 ;  /* 0x0000001c25087223 */ /* 0x000fe20000000008 */
[----:B------:R-:W-:Y:S01]  /*0ae0*/  FADD R28, R31, -R11 ;  /* 0x8000000b1f1c7221 */ /* 0x000fe20000000000 */
[----:B------:R-:W-:Y:S01]  /*0af0*/  IADD3 R39, R39, R45, RZ ;  /* 0x0000002d27277210 */ /* 0x000fe20007ffe0ff */
[----:B------:R-:W-:Y:S01]  /*0b00*/  IMAD.WIDE R50, R34, 0x8, R58 ;  /* 0x0000000822327825 */ /* 0x000fe200078e023a */
[----:B------:R-:W-:-:S03]  /*0b10*/  LOP3.LUT R45, R36, 0xffffffc0, RZ, 0xc0, !PT ;  /* 0xffffffc0242d7812 */ /* 0x000fc600078ec0ff */
[----:B------:R-:W-:Y:S01]  /*0b20*/  FFMA R11, R37, R28, R11 ;  /* 0x0000001c250b7223 */ /* 0x000fe2000000000b */
[----:B------:R-:W-:Y:S01]  /*0b30*/  FADD R24, R24, -R20 ;  /* 0x8000001418187221 */ /* 0x000fe20000000000 */
[----:B------:R-:W-:Y:S01]  /*0b40*/  FADD R28, R25, -R21 ;  /* 0x80000015191c7221 */ /* 0x000fe20000000000 */
[----:B------:R-:W-:Y:S01]  /*0b50*/  FADD R31, R26, -R22 ;  /* 0x800000161a1f7221 */ /* 0x000fe20000000000 */
[----:B------:R-:W-:Y:S01]  /*0b60*/  IMAD.IADD R45, R30, 0x1, -R45 ;  /* 0x000000011e2d7824 */ /* 0x000fe200078e0a2d */
[----:B------:R-:W2:Y:S01]  /*0b70*/  LDG.E.EL.64 R50, desc[UR4][R50.64] ;  /* 0x0000000432327981 */ /* 0x000ea2000c2e1b00 */
[C---:B------:R-:W-:Y:S01]  /*0b80*/  FFMA R29, R37.reuse, R24, R20 ;  /* 0x00000018251d7223 */ /* 0x040fe20000000014 */
[C---:B------:R-:W-:Y:S01]  /*0b90*/  FFMA R28, R37.reuse, R28, R21 ;  /* 0x0000001c251c7223 */ /* 0x040fe20000000015 */
[----:B------:R-:W-:Y:S01]  /*0ba0*/  FFMA R31, R37, R31, R22 ;  /* 0x0000001f251f7223 */ /* 0x000fe20000000016 */
[----:B------:R-:W-:Y:S02]  /*0bb0*/  CS2R R24, SRZ ;  /* 0x0000000000187805 */ /* 0x000fe4000001ff00 */
[----:B------:R-:W-:-:S02]  /*0bc0*/  CS2R R26, SRZ ;  /* 0x00000000001a7805 */ /* 0x000fc4000001ff00 */
[----:B------:R-:W-:Y:S02]  /*0bd0*/  CS2R R20, SRZ ;  /* 0x0000000000147805 */ /* 0x000fe4000001ff00 */
[----:B------:R-:W-:Y:S01]  /*0be0*/  CS2R R22, SRZ ;  /* 0x0000000000167805 */ /* 0x000fe2000001ff00 */
[----:B------:R-:W-:-:S04]  /*0bf0*/  IMAD.WIDE R38, R7, 0x4, R38 ;  /* 0x0000000407267825 */ /* 0x000fc800078e0226 */
[----:B------:R-:W-:Y:S01]  /*0c00*/  IMAD.WIDE R46, R45, 0x8, R56 ;  /* 0x000000082d2e7825 */ /* 0x000fe200078e0238 */
[----:B------:R0:W3:Y:S04]  /*0c10*/  @!P0 LDG.E.128 R24, desc[UR4][R38.64] ;  /* 0x0000000426188981 */ /* 0x0000e8000c1e1d00 */
[----:B------:R-:W3:Y:S04]  /*0c20*/  @!P0 LDG.E.128 R20, desc[UR4][R52.64] ;  /* 0x0000000434148981 */ /* 0x000ee8000c1e1d00 */
[----:B------:R-:W4:Y:S01]  /*0c30*/  LDG.E.EL.64 R46, desc[UR4][R46.64] ;  /* 0x000000042e2e7981 */ /* 0x000f22000c2e1b00 */
[----:B-----5:R-:W-:Y:S01]  /*0c40*/  FADD R12, R12, -R16 ;  /* 0x800000100c0c7221 */ /* 0x020fe20000000000 */
[----:B------:R-:W-:-:S03]  /*0c50*/  FADD R36, R13, -R17 ;  /* 0x800000110d247221 */ /* 0x000fc60000000000 */
[----:B------:R-:W-:Y:S01]  /*0c60*/  FFMA R35, R41, R12, R16 ;  /* 0x0000000c29237223 */ /* 0x000fe20000000010 */
[----:B------:R-:W-:-:S06]  /*0c70*/  IMAD.WIDE R12, R45, 0x8, R54 ;  /* 0x000000082d0c7825 */ /* 0x000fcc00078e0236 */
[----:B------:R-:W5:Y:S01]  /*0c80*/  LDG.E.EL.64 R12, desc[UR4][R12.64] ;  /* 0x000000040c0c7981 */ /* 0x000f62000c2e1b00 */
[----:B------:R-:W-:Y:S01]  /*0c90*/  FFMA R36, R41, R36, R17 ;  /* 0x0000002429247223 */ /* 0x000fe20000000011 */
[----:B------:R-:W-:Y:S01]  /*0ca0*/  FADD R14, R14, -R18 ;  /* 0x800000120e0e7221 */ /* 0x000fe20000000000 */
[----:B0-----:R-:W-:-:S03]  /*0cb0*/  FADD R38, R15, -R19 ;  /* 0x800000130f267221 */ /* 0x001fc60000000000 */
[C---:B------:R-:W-:Y:S01]  /*0cc0*/  FFMA R37, R41.reuse, R14, R18 ;  /* 0x0000000e29257223 */ /* 0x040fe20000000012 */
[----:B------:R-:W-:Y:S01]  /*0cd0*/  FFMA R38, R41, R38, R19 ;  /* 0x0000002629267223 */ /* 0x000fe20000000013 */
[----:B------:R-:W-:-:S06]  /*0ce0*/  IMAD.WIDE R60, R45, 0x4, R48 ;  /* 0x000000042d3c7825 */ /* 0x000fcc00078e0230 */
[----:B------:R-:W5:Y:S01]  /*0cf0*/  LDG.E.EL R60, desc[UR4][R60.64] ;  /* 0x000000043c3c7981 */ /* 0x000f62000c2e1900 */
[----:B--2---:R-:W-:Y:S02]  /*0d00*/  IADD3 R17, P2, R50, 0x5, RZ ;  /* 0x0000000532117810 */ /* 0x004fe40007f5e0ff */
[----:B------:R-:W-:Y:S02]  /*0d10*/  ISETP.GE.AND P1, PT, R51, RZ, PT ;  /* 0x000000ff3300720c */ /* 0x000fe40003f26270 */
[----:B------:R-:W-:Y:S02]  /*0d20*/  IADD3.X R15, RZ, R51, RZ, P2, !PT ;  /* 0x00000033ff0f7210 */ /* 0x000fe400017fe4ff */
[----:B------:R-:W-:Y:S02]  /*0d30*/  SEL R17, R17, R50, !P1 ;  /* 0x0000003211117207 */ /* 0x000fe40004800000 */
[----:B------:R-:W-:Y:S01]  /*0d40*/  SEL R50, R15, R51, !P1 ;  /* 0x000000330f327207 */ /* 0x000fe20004800000 */
[----:B---3--:R-:W-:Y:S01]  /*0d50*/  FADD R14, R21, -R25 ;  /* 0x80000019150e7221 */ /* 0x008fe20000000000 */
[----:B----4-:R-:W-:-:S03]  /*0d60*/  SHF.L.U32 R15, R46, 0x7, RZ ;  /* 0x000000072e0f7819 */ /* 0x010fc600000006ff */
[----:B------:R-:W-:Y:S01]  /*0d70*/  FFMA R39, R41, R14, R25 ;  /* 0x0000000e29277223 */ /* 0x000fe20000000019 */
[----:B------:R-:W-:Y:S02]  /*0d80*/  ISETP.GE.AND P1, PT, R47, RZ, PT ;  /* 0x000000ff2f00720c */ /* 0x000fe40003f26270 */
[----:B------:R-:W-:Y:S02]  /*0d90*/  IADD3 R14, P2, R15, 0x280, RZ ;  /* 0x000002800f0e7810 */ /* 0x000fe40007f5e0ff */
[----:B------:R-:W-:Y:S01]  /*0da0*/  SHF.L.U64.HI R46, R46, 0x7, R47 ;  /* 0x000000072e2e7819 */ /* 0x000fe2000001022f */
[--C-:B------:R-:W-:Y:S01]  /*0db0*/  FADD R20, R20, -R24.reuse ;  /* 0x8000001814147221 */ /* 0x100fe20000000000 */
[----:B------:R-:W-:Y:S02]  /*0dc0*/  SEL R14, R14, R15, !P1 ;  /* 0x0000000f0e0e7207 */ /* 0x000fe40004800000 */
[----:B------:R-:W-:Y:S01]  /*0dd0*/  IADD3.X R15, RZ, R46, RZ, P2, !PT ;  /* 0x0000002eff0f7210 */ /* 0x000fe200017fe4ff */
[----:B------:R-:W-:-:S03]  /*0de0*/  FFMA R40, R41, R20, R24 ;  /* 0x0000001429287223 */ /* 0x000fc60000000018 */
[----:B------:R-:W-:Y:S02]  /*0df0*/  SEL R15, R15, R46, !P1 ;  /* 0x0000002e0f0f7207 */ /* 0x000fe40004800000 */
[----:B------:R-:W-:-:S04]  /*0e00*/  LEA R20, P1, R14, UR6, 0x2 ;  /* 0x000000060e147c11 */ /* 0x000fc8000f8210ff */
[----:B------:R-:W-:Y:S01]  /*0e10*/  LEA.HI.X R21, R14, UR7, R15, 0x2, P1 ;  /* 0x000000070e157c11 */ /* 0x000fe200088f140f */
[C---:B-----5:R-:W-:Y:S01]  /*0e20*/  IMAD.SHL.U32 R15, R12.reuse, 0x80, RZ ;  /* 0x000000800c0f7824 */ /* 0x060fe200078e00ff */
[----:B------:R-:W-:Y:S02]  /*0e30*/  SHF.L.U64.HI R16, R12, 0x7, R13 ;  /* 0x000000070c107819 */ /* 0x000fe4000001020d */
[----:B------:R-:W-:Y:S02]  /*0e40*/  ISETP.GE.AND P1, PT, R13, RZ, PT ;  /* 0x000000ff0d00720c */ /* 0x000fe40003f26270 */
[----:B------:R-:W-:Y:S01]  /*0e50*/  IADD3 R12, P2, R15, 0x280, RZ ;  /* 0x000002800f0c7810 */ /* 0x000fe20007f5e0ff */
[----:B------:R-:W-:-:S03]  /*0e60*/  FADD R22, R22, -R26 ;  /* 0x8000001a16167221 */ /* 0x000fc60000000000 */
[----:B------:R-:W-:Y:S02]  /*0e70*/  IADD3.X R13, RZ, R16, RZ, P2, !PT ;  /* 0x00000010ff0d7210 */ /* 0x000fe400017fe4ff */
[----:B------:R-:W-:Y:S01]  /*0e80*/  SEL R12, R12, R15, !P1 ;  /* 0x0000000f0c0c7207 */ /* 0x000fe20004800000 */
[----:B------:R-:W-:Y:S01]  /*0e90*/  FFMA R44, R41, R22, R26 ;  /* 0x00000016292c7223 */ /* 0x000fe2000000001a */
[----:B------:R-:W-:Y:S02]  /*0ea0*/  SEL R13, R13, R16, !P1 ;  /* 0x000000100d0d7207 */ /* 0x000fe40004800000 */
[----:B------:R-:W-:Y:S01]  /*0eb0*/  LEA R22, P1, R12, UR6, 0x2 ;  /* 0x000000060c167c11 */ /* 0x000fe2000f8210ff */
[----:B------:R-:W-:-:S03]  /*0ec0*/  FADD R14, R23, -R27 ;  /* 0x8000001b170e7221 */ /* 0x000fc60000000000 */
[----:B------:R-:W-:Y:S01]  /*0ed0*/  LEA.HI.X R23, R12, UR7, R13, 0x2, P1 ;  /* 0x000000070c177c11 */ /* 0x000fe200088f140d */
[----:B------:R-:W-:-:S04]  /*0ee0*/  IMAD.WIDE R20, R2, 0x4, R20 ;  /* 0x0000000402147825 */ /* 0x000fc800078e0214 */
[----:B------:R-:W-:-:S04]  /*0ef0*/  IMAD.WIDE R22, R2, 0x4, R22 ;  /* 0x0000000402167825 */ /* 0x000fc800078e0216 */
[----:B------:R-:W-:Y:S01]  /*0f00*/  FFMA R41, R41, R14, R27 ;  /* 0x0000000e29297223 */ /* 0x000fe2000000001b */
[----:B------:R-:W-:Y:S02]  /*0f10*/  IMAD R19, R50, 0xa00, RZ ;  /* 0x00000a0032137824 */ /* 0x000fe400078e02ff */
[----:B------:R-:W-:-:S04]  /*0f20*/  IMAD.WIDE.U32 R24, R17, 0xa00, R20 ;  /* 0x00000a0011187825 */ /* 0x000fc800078e0014 */
[----:B------:R-:W-:Y:S01]  /*0f30*/  IMAD.WIDE.U32 R26, R17, 0xa00, R22 ;  /* 0x00000a00111a7825 */ /* 0x000fe200078e0016 */
[----:B------:R-:W-:Y:S02]  /*0f40*/  IADD3 R25, R25, R19, RZ ;  /* 0x0000001319197210 */ /* 0x000fe40007ffe0ff */
[----:B------:R-:W-:Y:S02]  /*0f50*/  CS2R R12, SRZ ;  /* 0x00000000000c7805 */ /* 0x000fe4000001ff00 */
[----:B------:R-:W-:Y:S02]  /*0f60*/  CS2R R14, SRZ ;  /* 0x00000000000e7805 */ /* 0x000fe4000001ff00 */
[----:B------:R-:W-:Y:S01]  /*0f70*/  IADD3 R27, R19, R27, RZ ;  /* 0x0000001b131b7210 */ /* 0x000fe20007ffe0ff */
[----:B------:R-:W-:Y:S01]  /*0f80*/  IMAD.WIDE R24, R33, 0x4, R24 ;  /* 0x0000000421187825 */ /* 0x000fe200078e0218 */
[----:B------:R-:W-:Y:S02]  /*0f90*/  CS2R R16, SRZ ;  /* 0x0000000000107805 */ /* 0x000fe4000001ff00 */
[----:B------:R-:W-:Y:S01]  /*0fa0*/  CS2R R18, SRZ ;  /* 0x0000000000127805 */ /* 0x000fe2000001ff00 */
[----:B------:R-:W-:Y:S01]  /*0fb0*/  IMAD.WIDE R26, R7, 0x4, R26 ;  /* 0x00000004071a7825 */ /* 0x000fe200078e021a */
[----:B------:R0:W2:Y:S04]  /*0fc0*/  @!P0 LDG.E.128 R12, desc[UR4][R24.64] ;  /* 0x00000004180c8981 */ /* 0x0000a8000c1e1d00 */
[----:B------:R1:W2:Y:S01]  /*0fd0*/  @!P0 LDG.E.128 R16, desc[UR4][R26.64] ;  /* 0x000000041a108981 */ /* 0x0002a2000c1e1d00 */
[----:B0-----:R-:W-:-:S06]  /*0fe0*/  IMAD.WIDE R24, R34, 0x8, R42 ;  /* 0x0000000822187825 */ /* 0x001fcc00078e022a */
[----:B------:R-:W3:Y:S01]  /*0ff0*/  LDG.E.EL.64 R24, desc[UR4][R24.64] ;  /* 0x0000000418187981 */ /* 0x000ee2000c2e1b00 */
[----:B-1----:R-:W-:Y:S01]  /*1000*/  CS2R R26, SRZ ;  /* 0x00000000001a7805 */ /* 0x002fe2000001ff00 */
[----:B--2---:R-:W-:-:S04]  /*1010*/  FADD R17, R17, -R13 ;  /* 0x8000000d11117221 */ /* 0x004fc80000000000 */
[----:B------:R-:W-:Y:S01]  /*1020*/  FFMA R46, R60, R17, R13 ;  /* 0x000000113c2e7223 */ /* 0x000fe2000000000d */
[----:B------:R-:W-:Y:S01]  /*1030*/  FADD R47, R18, -R14 ;  /* 0x8000000e122f7221 */ /* 0x000fe20000000000 */
[----:B---3--:R-:W-:Y:S02]  /*1040*/  IADD3 R13, P2, R24, 0x5, RZ ;  /* 0x00000005180d7810 */ /* 0x008fe40007f5e0ff */
[----:B------:R-:W-:-:S03]  /*1050*/  ISETP.GE.AND P1, PT, R25, RZ, PT ;  /* 0x000000ff1900720c */ /* 0x000fc60003f26270 */
[----:B------:R-:W-:Y:S02]  /*1060*/  IMAD.X R17, RZ, RZ, R25, P2 ;  /* 0x000000ffff117224 */ /* 0x000fe400010e0619 */
[----:B------:R-:W-:Y:S01]  /*1070*/  FFMA R47, R60, R47, R14 ;  /* 0x0000002f3c2f7223 */ /* 0x000fe2000000000e */
[----:B------:R-:W-:Y:S01]  /*1080*/  SEL R13, R13, R24, !P1 ;  /* 0x000000180d0d7207 */ /* 0x000fe20004800000 */
[----:B------:R-:W-:Y:S01]  /*1090*/  FADD R45, R16, -R12 ;  /* 0x8000000c102d7221 */ /* 0x000fe20000000000 */
[----:B------:R-:W-:-:S03]  /*10a0*/  SEL R14, R17, R25, !P1 ;  /* 0x00000019110e7207 */ /* 0x000fc60004800000 */
[----:B------:R-:W-:Y:S01]  /*10b0*/  FFMA R45, R60, R45, R12 ;  /* 0x0000002d3c2d7223 */ /* 0x000fe2000000000c */
[----:B------:R-:W-:-:S04]  /*10c0*/  IMAD.WIDE.U32 R16, R13, 0xa00, R20 ;  /* 0x00000a000d107825 */ /* 0x000fc800078e0014 */
[----:B------:R-:W-:-:S04]  /*10d0*/  IMAD.WIDE.U32 R12, R13, 0xa00, R22 ;  /* 0x00000a000d0c7825 */ /* 0x000fc800078e0016 */
[----:B------:R-:W-:Y:S01]  /*10e0*/  IMAD R21, R14, 0xa00, RZ ;  /* 0x00000a000e157824 */ /* 0x000fe200078e02ff */
[----:B------:R-:W-:-:S04]  /*10f0*/  CS2R R22, SRZ ;  /* 0x0000000000167805 */ /* 0x000fc8000001ff00 */
[----:B------:R-:W-:Y:S02]  /*1100*/  IADD3 R17, R17, R21, RZ ;  /* 0x0000001511117210 */ /* 0x000fe40007ffe0ff */
[----:B------:R-:W-:Y:S02]  /*1110*/  IADD3 R13, R21, R13, RZ ;  /* 0x0000000d150d7210 */ /* 0x000fe40007ffe0ff */
[----:B------:R-:W-:Y:S02]  /*1120*/  CS2R R20, SRZ ;  /* 0x0000000000147805 */ /* 0x000fe4000001ff00 */
[----:B------:R-:W-:Y:S01]  /*1130*/  CS2R R24, SRZ ;  /* 0x0000000000187805 */ /* 0x000fe2000001ff00 */
[----:B------:R-:W-:-:S04]  /*1140*/  IMAD.WIDE R16, R7, 0x4, R16 ;  /* 0x0000000407107825 */ /* 0x000fc800078e0210 */
[----:B------:R-:W-:Y:S01]  /*1150*/  IMAD.WIDE R12, R7, 0x4, R12 ;  /* 0x00000004070c7825 */ /* 0x000fe200078e020c */
[----:B------:R0:W2:Y:S04]  /*1160*/  @!P0 LDG.E.128 R20, desc[UR4][R16.64] ;  /* 0x0000000410148981 */ /* 0x0000a8000c1e1d00 */
[----:B------:R1:W2:Y:S01]  /*1170*/  @!P0 LDG.E.128 R24, desc[UR4][R12.64] ;  /* 0x000000040c188981 */ /* 0x0002a2000c1e1d00 */
[----:B------:R-:W-:-:S04]  /*1180*/  LOP3.LUT R53, R6, 0xc, RZ, 0xfc, !PT ;  /* 0x0000000c06357812 */ /* 0x000fc800078efcff */
[----:B------:R-:W-:-:S04]  /*1190*/  SHF.R.S32.HI R14, RZ, 0x1f, R53 ;  /* 0x0000001fff0e7819 */ /* 0x000fc80000011435 */
[----:B------:R-:W-:-:S04]  /*11a0*/  LEA.HI R14, R14, R53, RZ, 0x6 ;  /* 0x000000350e0e7211 */ /* 0x000fc800078f30ff */
[----:B------:R-:W-:Y:S01]  /*11b0*/  SHF.R.S32.HI R61, RZ, 0x6, R14 ;  /* 0x00000006ff3d7819 */ /* 0x000fe2000001140e */
[----:B------:R-:W-:Y:S01]  /*11c0*/  FADD R50, R19, -R15 ;  /* 0x8000000f13327221 */ /* 0x000fe20000000000 */
[----:B0-----:R-:W-:-:S03]  /*11d0*/  LOP3.LUT R16, R14, 0xffffffc0, RZ, 0xc0, !PT ;  /* 0xffffffc00e107812 */ /* 0x001fc600078ec0ff */
[----:B-1----:R-:W-:-:S04]  /*11e0*/  IMAD.WIDE R12, R61, 0x8, R58 ;  /* 0x000000083d0c7825 */ /* 0x002fc800078e023a */
[----:B------:R-:W-:Y:S01]  /*11f0*/  FFMA R50, R60, R50, R15 ;  /* 0x000000323c327223 */ /* 0x000fe2000000000f */
[----:B------:R-:W-:Y:S01]  /*1200*/  IMAD.WIDE R14, R61, 0x8, R42 ;  /* 0x000000083d0e7825 */ /* 0x000fe200078e022a */
[----:B------:R-:W3:Y:S05]  /*1210*/  LDG.E.EL.64 R12, desc[UR4][R12.64] ;  /* 0x000000040c0c7981 */ /* 0x000eea000c2e1b00 */
[----:B------:R-:W4:Y:S01]  /*1220*/  LDG.E.EL.64 R14, desc[UR4][R14.64] ;  /* 0x000000040e0e7981 */ /* 0x000f22000c2e1b00 */
[----:B--2---:R-:W-:Y:S01]  /*1230*/  FADD R25, R25, -R21 ;  /* 0x8000001519197221 */ /* 0x004fe20000000000 */
[----:B------:R-:W-:-:S03]  /*1240*/  FADD R19, R24, -R20 ;  /* 0x8000001418137221 */ /* 0x000fc60000000000 */
[C---:B------:R-:W-:Y:S01]  /*1250*/  FFMA R51, R60.reuse, R25, R21 ;  /* 0x000000193c337223 */ /* 0x040fe20000000015 */
[----:B------:R-:W-:Y:S01]  /*1260*/  IADD3 R21, R53, -R16, RZ ;  /* 0x8000001035157210 */ /* 0x000fe20007ffe0ff */
[----:B------:R-:W-:-:S04]  /*1270*/  FFMA R52, R60, R19, R20 ;  /* 0x000000133c347223 */ /* 0x000fc80000000014 */
[----:B------:R-:W-:-:S04]  /*1280*/  IMAD.WIDE R18, R21, 0x8, R56 ;  /* 0x0000000815127825 */ /* 0x000fc800078e0238 */
[----:B------:R-:W-:Y:S02]  /*1290*/  IMAD.WIDE R16, R21, 0x8, R54 ;  /* 0x0000000815107825 */ /* 0x000fe400078e0236 */
[----:B------:R-:W2:Y:S04]  /*12a0*/  LDG.E.EL.64 R18, desc[UR4][R18.64] ;  /* 0x0000000412127981 */ /* 0x000ea8000c2e1b00 */
[----:B------:R-:W5:Y:S01]  /*12b0*/  LDG.E.EL.64 R16, desc[UR4][R16.64] ;  /* 0x0000000410107981 */ /* 0x000f62000c2e1b00 */
[----:B------:R-:W-:Y:S01]  /*12c0*/  FADD R20, R27, -R23 ;  /* 0x800000171b147221 */ /* 0x000fe20000000000 */
[----:B------:R-:W-:-:S03]  /*12d0*/  FADD R25, R26, -R22 ;  /* 0x800000161a197221 */ /* 0x000fc60000000000 */
[C---:B------:R-:W-:Y:S01]  /*12e0*/  FFMA R43, R60.reuse, R20, R23 ;  /* 0x000000143c2b7223 */ /* 0x040fe20000000017 */
[----:B---3--:R-:W-:Y:S01]  /*12f0*/  IADD3 R23, P2, R12, 0x5, RZ ;  /* 0x000000050c177810 */ /* 0x008fe20007f5e0ff */
[----:B------:R-:W-:Y:S01]  /*1300*/  FFMA R42, R60, R25, R22 ;  /* 0x000000193c2a7223 */ /* 0x000fe20000000016 */
[----:B------:R-:W-:-:S03]  /*1310*/  ISETP.GE.AND P1, PT, R13, RZ, PT ;  /* 0x000000ff0d00720c */ /* 0x000fc60003f26270 */
[----:B------:R-:W-:Y:S01]  /*1320*/  IMAD.X R27, RZ, RZ, R13, P2 ;  /* 0x000000ffff1b7224 */ /* 0x000fe200010e060d */
[----:B----4-:R-:W-:Y:S02]  /*1330*/  IADD3 R25, P2, R14, 0x5, RZ ;  /* 0x000000050e197810 */ /* 0x010fe40007f5e0ff */
[----:B------:R-:W-:Y:S02]  /*1340*/  SEL R23, R23, R12, !P1 ;  /* 0x0000000c17177207 */ /* 0x000fe40004800000 */
[----:B------:R-:W-:Y:S02]  /*1350*/  SEL R27, R27, R13, !P1 ;  /* 0x0000000d1b1b7207 */ /* 0x000fe40004800000 */
[----:B------:R-:W-:Y:S02]  /*1360*/  ISETP.GE.AND P1, PT, R15, RZ, PT ;  /* 0x000000ff0f00720c */ /* 0x000fe40003f26270 */
[----:B------:R-:W-:Y:S02]  /*1370*/  IADD3.X R13, RZ, R15, RZ, P2, !PT ;  /* 0x0000000fff0d7210 */ /* 0x000fe400017fe4ff */
[----:B------:R-:W-:-:S02]  /*1380*/  SEL R25, R25, R14, !P1 ;  /* 0x0000000e19197207 */ /* 0x000fc40004800000 */
[----:B------:R-:W-:Y:S01]  /*1390*/  SEL R22, R13, R15, !P1 ;  /* 0x0000000f0d167207 */ /* 0x000fe20004800000 */
[----:B------:R-:W-:Y:S02]  /*13a0*/  IMAD R27, R27, 0xa00, RZ ;  /* 0x00000a001b1b7824 */ /* 0x000fe400078e02ff */
[----:B------:R-:W-:-:S06]  /*13b0*/  IMAD.WIDE R48, R21, 0x4, R48 ;  /* 0x0000000415307825 */ /* 0x000fcc00078e0230 */
[----:B------:R-:W3:Y:S01]  /*13c0*/  LDG.E.EL R48, desc[UR4][R48.64] ;  /* 0x0000000430307981 */ /* 0x000ee2000c2e1900 */
[C---:B--2---:R-:W-:Y:S02]  /*13d0*/  SHF.L.U32 R12, R18.reuse, 0x7, RZ ;  /* 0x00000007120c7819 */ /* 0x044fe400000006ff */
[----:B------:R-:W-:Y:S02]  /*13e0*/  SHF.L.U64.HI R15, R18, 0x7, R19 ;  /* 0x00000007120f7819 */ /* 0x000fe40000010213 */
[----:B------:R-:W-:Y:S02]  /*13f0*/  IADD3 R13, P3, R12, 0x280, RZ ;  /* 0x000002800c0d7810 */ /* 0x000fe40007f7e0ff */
[----:B-----5:R-:W-:Y:S02]  /*1400*/  ISETP.GE.AND P1, PT, R17, RZ, PT ;  /* 0x000000ff1100720c */ /* 0x020fe40003f26270 */
[----:B------:R-:W-:Y:S02]  /*1410*/  SHF.L.U64.HI R18, R16, 0x7, R17 ;  /* 0x0000000710127819 */ /* 0x000fe40000010211 */
[----:B------:R-:W-:-:S02]  /*1420*/  ISETP.GE.AND P2, PT, R19, RZ, PT ;  /* 0x000000ff1300720c */ /* 0x000fc40003f46270 */
[----:B------:R-:W-:Y:S01]  /*1430*/  SHF.L.U32 R17, R16, 0x7, RZ ;  /* 0x0000000710117819 */ /* 0x000fe200000006ff */
[----:B------:R-:W-:Y:S01]  /*1440*/  IMAD.X R16, RZ, RZ, R15, P3 ;  /* 0x000000ffff107224 */ /* 0x000fe200018e060f */
[----:B------:R-:W-:Y:S02]  /*1450*/  SEL R13, R13, R12, !P2 ;  /* 0x0000000c0d0d7207 */ /* 0x000fe40005000000 */
[----:B------:R-:W-:Y:S02]  /*1460*/  IADD3 R14, P3, R17, 0x280, RZ ;  /* 0x00000280110e7810 */ /* 0x000fe40007f7e0ff */
[----:B------:R-:W-:Y:S02]  /*1470*/  SEL R16, R16, R15, !P2 ;  /* 0x0000000f10107207 */ /* 0x000fe40005000000 */
[----:B------:R-:W-:Y:S02]  /*1480*/  LEA R12, P2, R13, UR6, 0x2 ;  /* 0x000000060d0c7c11 */ /* 0x000fe4000f8410ff */
[----:B------:R-:W-:-:S02]  /*1490*/  IADD3.X R15, RZ, R18, RZ, P3, !PT ;  /* 0x00000012ff0f7210 */ /* 0x000fc40001ffe4ff */
[----:B------:R-:W-:Y:S02]  /*14a0*/  SEL R14, R14, R17, !P1 ;  /* 0x000000110e0e7207 */ /* 0x000fe40004800000 */
[----:B------:R-:W-:Y:S02]  /*14b0*/  LEA.HI.X R13, R13, UR7, R16, 0x2, P2 ;  /* 0x000000070d0d7c11 */ /* 0x000fe400090f1410 */
[----:B------:R-:W-:Y:S02]  /*14c0*/  SEL R15, R15, R18, !P1 ;  /* 0x000000120f0f7207 */ /* 0x000fe40004800000 */
[----:B------:R-:W-:-:S04]  /*14d0*/  LEA R16, P1, R14, UR6, 0x2 ;  /* 0x000000060e107c11 */ /* 0x000fc8000f8210ff */
[----:B------:R-:W-:Y:S01]  /*14e0*/  LEA.HI.X R17, R14, UR7, R15, 0x2, P1 ;  /* 0x000000070e117c11 */ /* 0x000fe200088f140f */
[----:B------:R-:W-:-:S04]  /*14f0*/  IMAD.WIDE R12, R2, 0x4, R12 ;  /* 0x00000004020c7825 */ /* 0x000fc800078e020c */
[----:B------:R-:W-:-:S04]  /*1500*/  IMAD.WIDE R16, R2, 0x4, R16 ;  /* 0x0000000402107825 */ /* 0x000fc800078e0210 */
[----:B------:R-:W-:-:S04]  /*1510*/  IMAD.WIDE.U32 R20, R23, 0xa00, R12 ;  /* 0x00000a0017147825 */ /* 0x000fc800078e000c */
[----:B------:R-:W-:Y:S01]  /*1520*/  IMAD.WIDE.U32 R14, R23, 0xa00, R16 ;  /* 0x00000a00170e7825 */ /* 0x000fe200078e0010 */
[----:B------:R-:W-:-:S03]  /*1530*/  IADD3 R21, R21, R27, RZ ;  /* 0x0000001b15157210 */ /* 0x000fc60007ffe0ff */
[----:B------:R-:W-:Y:S01]  /*1540*/  IMAD.WIDE.U32 R12, R25, 0xa00, R12 ;  /* 0x00000a00190c7825 */ /* 0x000fe200078e000c */
[----:B------:R-:W-:-:S03]  /*1550*/  IADD3 R15, R27, R15, RZ ;  /* 0x0000000f1b0f7210 */ /* 0x000fc60007ffe0ff */
[----:B------:R-:W-:Y:S01]  /*1560*/  IMAD R23, R22, 0xa00, RZ ;  /* 0x00000a0016177824 */ /* 0x000fe200078e02ff */
[----:B------:R-:W-:Y:S01]  /*1570*/  MOV R56, R12 ;  /* 0x0000000c00387202 */ /* 0x000fe20000000f00 */
[----:B------:R-:W-:Y:S01]  /*1580*/  IMAD.WIDE.U32 R24, R25, 0xa00, R16 ;  /* 0x00000a0019187825 */ /* 0x000fe200078e0010 */
[----:B------:R-:W-:Y:S02]  /*1590*/  CS2R R16, SRZ ;  /* 0x0000000000107805 */ /* 0x000fe4000001ff00 */
[----:B------:R-:W-:Y:S01]  /*15a0*/  CS2R R18, SRZ ;  /* 0x0000000000127805 */ /* 0x000fe2000001ff00 */
[----:B------:R-:W-:Y:S01]  /*15b0*/  IMAD.IADD R57, R13, 0x1, R23 ;  /* 0x000000010d397824 */ /* 0x000fe200078e0217 */
[----:B------:R-:W-:Y:S01]  /*15c0*/  CS2R R12, SRZ ;  /* 0x00000000000c7805 */ /* 0x000fe2000001ff00 */
[----:B------:R-:W-:Y:S01]  /*15d0*/  IMAD.WIDE R26, R7, 0x4, R14 ;  /* 0x00000004071a7825 */ /* 0x000fe200078e020e */
[----:B------:R-:W-:-:S03]  /*15e0*/  CS2R R14, SRZ ;  /* 0x00000000000e7805 */ /* 0x000fc6000001ff00 */
[----:B------:R-:W-:-:S03]  /*15f0*/  IMAD.WIDE R20, R33, 0x4, R20 ;  /* 0x0000000421147825 */ /* 0x000fc600078e0214 */
[----:B------:R0:W2:Y:S04]  /*1600*/  @!P0 LDG.E.128 R12, desc[UR4][R26.64] ;  /* 0x000000041a0c8981 */ /* 0x0000a8000c1e1d00 */
[----:B------:R-:W2:Y:S01]  /*1610*/  @!P0 LDG.E.128 R16, desc[UR4][R20.64] ;  /* 0x0000000414108981 */ /* 0x000ea2000c1e1d00 */
[----:B------:R-:W-:Y:S02]  /*1620*/  IADD3 R25, R23, R25, RZ ;  /* 0x0000001917197210 */ /* 0x000fe40007ffe0ff */
[----:B------:R-:W-:Y:S01]  /*1630*/  CS2R R22, SRZ ;  /* 0x0000000000167805 */ /* 0x000fe2000001ff00 */
[----:B------:R-:W-:Y:S01]  /*1640*/  IMAD.WIDE R56, R7, 0x4, R56 ;  /* 0x0000000407387825 */ /* 0x000fe200078e0238 */
[----:B0-----:R-:W-:-:S03]  /*1650*/  CS2R R26, SRZ ;  /* 0x00000000001a7805 */ /* 0x001fc6000001ff00 */
[----:B------:R-:W-:Y:S01]  /*1660*/  IMAD.WIDE R54, R7, 0x4, R24 ;  /* 0x0000000407367825 */ /* 0x000fe200078e0218 */
[----:B------:R-:W-:-:S06]  /*1670*/  CS2R R24, SRZ ;  /* 0x0000000000187805 */ /* 0x000fcc000001ff00 */
[----:B------:R-:W4:Y:S01]  /*1680*/  @!P0 LDG.E.128 R24, desc[UR4][R54.64] ;  /* 0x0000000436188981 */ /* 0x000f22000c1e1d00 */
[----:B--2---:R-:W-:Y:S01]  /*1690*/  FADD R21, R12, -R16 ;  /* 0x800000100c157221 */ /* 0x004fe20000000000 */
[----:B------:R-:W-:-:S03]  /*16a0*/  FADD R13, R13, -R17 ;  /* 0x800000110d0d7221 */ /* 0x000fc60000000000 */
[C---:B---3--:R-:W-:Y:S01]  /*16b0*/  FFMA R16, R48.reuse, R21, R16 ;  /* 0x0000001530107223 */ /* 0x048fe20000000010 */
[----:B------:R-:W-:Y:S01]  /*16c0*/  CS2R R20, SRZ ;  /* 0x0000000000147805 */ /* 0x000fe2000001ff00 */
[----:B------:R-:W-:Y:S02]  /*16d0*/  FFMA R17, R48, R13, R17 ;  /* 0x0000000d30117223 */ /* 0x000fe40000000011 */
[----:B------:R-:W0:Y:S03]  /*16e0*/  LDC.64 R12, c[0x0][0x240] ;  /* 0x00009000ff0c7b82 */ /* 0x000e260000000a00 */
[----:B------:R1:W4:Y:S01]  /*16f0*/  @!P0 LDG.E.128 R20, desc[UR4][R56.64] ;  /* 0x0000000438148981 */ /* 0x000322000c1e1d00 */
[----:B------:R-:W-:Y:S01]  /*1700*/  FADD R15, R15, -R19 ;  /* 0x800000130f0f7221 */ /* 0x000fe20000000000 */
[----:B------:R-:W-:-:S03]  /*1710*/  FADD R7, R14, -R18 ;  /* 0x800000120e077221 */ /* 0x000fc60000000000 */
[----:B------:R-:W-:Y:S01]  /*1720*/  FFMA R19, R48, R15, R19 ;  /* 0x0000000f30137223 */ /* 0x000fe20000000013 */
[----:B0-----:R-:W-:-:S04]  /*1730*/  IMAD.WIDE R14, R0, 0x4, R12 ;  /* 0x00000004000e7825 */ /* 0x001fc800078e020c */
[--C-:B-1----:R-:W-:Y:S02]  /*1740*/  IMAD.WIDE R56, R4, 0x4, R12.reuse ;  /* 0x0000000404387825 */ /* 0x102fe400078e020c */
[----:B------:R-:W2:Y:S02]  /*1750*/  LDG.E.EL R15, desc[UR4][R14.64] ;  /* 0x000000040e0f7981 */ /* 0x000ea4000c2e1900 */
[--C-:B------:R-:W-:Y:S02]  /*1760*/  IMAD.WIDE R58, R34, 0x4, R12.reuse ;  /* 0x00000004223a7825 */ /* 0x100fe400078e020c */
[----:B------:R-:W3:Y:S04]  /*1770*/  LDG.E.EL R56, desc[UR4][R56.64] ;  /* 0x0000000438387981 */ /* 0x000ee8000c2e1900 */
[----:B------:R-:W5:Y:S01]  /*1780*/  LDG.E.EL R58, desc[UR4][R58.64] ;  /* 0x000000043a3a7981 */ /* 0x000f62000c2e1900 */
[----:B------:R-:W-:-:S05]  /*1790*/  IMAD.WIDE R12, R61, 0x4, R12 ;  /* 0x000000043d0c7825 */ /* 0x000fca00078e020c */
[----:B------:R0:W5:Y:S01]  /*17a0*/  LDG.E.EL R33, desc[UR4][R12.64] ;  /* 0x000000040c217981 */ /* 0x000162000c2e1900 */
[----:B------:R-:W-:-:S04]  /*17b0*/  LEA R2, R5, R2, 0x13 ;  /* 0x0000000205027211 */ /* 0x000fc800078e98ff */
[-C--:B------:R-:W-:Y:S01]  /*17c0*/  LEA R55, R3, R2.reuse, 0x7 ;  /* 0x0000000203377211 */ /* 0x080fe200078e38ff */
[----:B------:R-:W-:Y:S01]  /*17d0*/  IMAD R49, R6, 0x80, R2 ;  /* 0x0000008006317824 */ /* 0x000fe200078e0202 */
[-C--:B------:R-:W-:Y:S02]  /*17e0*/  LEA R61, R30, R2.reuse, 0x7 ;  /* 0x000000021e3d7211 */ /* 0x080fe400078e38ff */
[----:B------:R-:W-:Y:S01]  /*17f0*/  LEA R53, R53, R2, 0x7 ;  /* 0x0000000235357211 */ /* 0x000fe200078e38ff */
[----:B------:R-:W-:Y:S01]  /*1800*/  FADD R29, -R8, R29 ;  /* 0x0000001d081d7221 */ /* 0x000fe20000000100 */
[----:B------:R-:W-:Y:S01]  /*1810*/  FADD R28, -R9, R28 ;  /* 0x0000001c091c7221 */ /* 0x000fe20000000100 */
[----:B------:R-:W-:Y:S01]  /*1820*/  FADD R31, -R10, R31 ;  /* 0x0000001f0a1f7221 */ /* 0x000fe20000000100 */
[----:B------:R-:W-:Y:S01]  /*1830*/  FADD R32, -R11, R32 ;  /* 0x000000200b207221 */ /* 0x000fe20000000100 */
[----:B------:R-:W-:Y:S01]  /*1840*/  FFMA R18, R48, R7, R18 ;  /* 0x0000000730127223 */ /* 0x000fe20000000012 */
[----:B------:R-:W-:Y:S01]  /*1850*/  FADD R4, -R35, R40 ;  /* 0x0000002823047221 */ /* 0x000fe20000000100 */
[----:B------:R-:W-:Y:S01]  /*1860*/  FADD R6, -R37, R44 ;  /* 0x0000002c25067221 */ /* 0x000fe20000000100 */
[----:B------:R-:W-:Y:S01]  /*1870*/  FADD R7, -R38, R41 ;  /* 0x0000002926077221 */ /* 0x000fe20000000100 */
[----:B0-----:R-:W-:Y:S01]  /*1880*/  FADD R12, -R45, R52 ;  /* 0x000000342d0c7221 */ /* 0x001fe20000000100 */
[----:B------:R-:W-:Y:S01]  /*1890*/  FADD R13, -R46, R51 ;  /* 0x000000332e0d7221 */ /* 0x000fe20000000100 */
[----:B------:R-:W-:Y:S01]  /*18a0*/  FADD R14, -R47, R42 ;  /* 0x0000002a2f0e7221 */ /* 0x000fe20000000100 */
[----:B----4-:R-:W-:Y:S01]  /*18b0*/  FADD R3, R24, -R20 ;  /* 0x8000001418037221 */ /* 0x010fe20000000000 */
[----:B------:R-:W-:-:S03]  /*18c0*/  FADD R0, R25, -R21 ;  /* 0x8000001519007221 */ /* 0x000fc60000000000 */
[----:B------:R-:W-:Y:S02]  /*18d0*/  FFMA R25, R48, R3, R20 ;  /* 0x0000000330197223 */ /* 0x000fe40000000014 */
[----:B------:R-:W0:Y:S01]  /*18e0*/  LDC.64 R2, c[0x0][0x248] ;  /* 0x00009200ff027b82 */ /* 0x000e220000000a00 */
[--C-:B------:R-:W-:Y:S01]  /*18f0*/  FADD R5, R26, -R22.reuse ;  /* 0x800000161a057221 */ /* 0x100fe20000000000 */
[C---:B------:R-:W-:Y:S01]  /*1900*/  FFMA R0, R48.reuse, R0, R21 ;  /* 0x0000000030007223 */ /* 0x040fe20000000015 */
[----:B------:R-:W-:Y:S02]  /*1910*/  FADD R27, R27, -R23 ;  /* 0x800000171b1b7221 */ /* 0x000fe40000000000 */
[----:B------:R-:W-:Y:S01]  /*1920*/  FFMA R21, R48, R5, R22 ;  /* 0x0000000530157223 */ /* 0x000fe20000000016 */
[----:B------:R-:W-:Y:S01]  /*1930*/  FADD R5, -R36, R39 ;  /* 0x0000002724057221 */ /* 0x000fe20000000100 */
[----:B------:R-:W-:Y:S01]  /*1940*/  FFMA R48, R48, R27, R23 ;  /* 0x0000001b30307223 */ /* 0x000fe20000000017 */
[----:B------:R-:W-:Y:S01]  /*1950*/  FADD R25, -R16, R25 ;  /* 0x0000001910197221 */ /* 0x000fe20000000100 */
[----:B------:R-:W-:Y:S01]  /*1960*/  FADD R0, -R17, R0 ;  /* 0x0000000011007221 */ /* 0x000fe20000000100 */
[----:B------:R-:W-:Y:S01]  /*1970*/  FADD R21, -R18, R21 ;  /* 0x0000001512157221 */ /* 0x000fe20000000100 */
[----:B------:R-:W-:Y:S01]  /*1980*/  FADD R48, -R19, R48 ;  /* 0x0000003013307221 */ /* 0x000fe20000000100 */
[C---:B--2---:R-:W-:Y:S01]  /*1990*/  FFMA R8, R15.reuse, R29, R8 ;  /* 0x0000001d0f087223 */ /* 0x044fe20000000008 */
[C---:B------:R-:W-:Y:S01]  /*19a0*/  FFMA R9, R15.reuse, R28, R9 ;  /* 0x0000001c0f097223 */ /* 0x040fe20000000009 */
[C---:B------:R-:W-:Y:S01]  /*19b0*/  FFMA R10, R15.reuse, R31, R10 ;  /* 0x0000001f0f0a7223 */ /* 0x040fe2000000000a */
[----:B------:R-:W-:Y:S01]  /*19c0*/  FFMA R11, R15, R32, R11 ;  /* 0x000000200f0b7223 */ /* 0x000fe2000000000b */
[----:B------:R-:W-:Y:S01]  /*19d0*/  FADD R15, -R50, R43 ;  /* 0x0000002b320f7221 */ /* 0x000fe20000000100 */
[----:B0-----:R-:W-:-:S04]  /*19e0*/  IMAD.WIDE R28, R49, 0x4, R2 ;  /* 0x00000004311c7825 */ /* 0x001fc800078e0202 */
[C---:B---3--:R-:W-:Y:S01]  /*19f0*/  FFMA R4, R56.reuse, R4, R35 ;  /* 0x0000000438047223 */ /* 0x048fe20000000023 */
[C---:B------:R-:W-:Y:S01]  /*1a00*/  FFMA R5, R56.reuse, R5, R36 ;  /* 0x0000000538057223 */ /* 0x040fe20000000024 */
[C---:B------:R-:W-:Y:S01]  /*1a10*/  FFMA R6, R56.reuse, R6, R37 ;  /* 0x0000000638067223 */ /* 0x040fe20000000025 */
[----:B------:R-:W-:Y:S01]  /*1a20*/  FFMA R7, R56, R7, R38 ;  /* 0x0000000738077223 */ /* 0x000fe20000000026 */
[----:B------:R-:W-:-:S04]  /*1a30*/  IMAD.WIDE R30, R55, 0x4, R2 ;  /* 0x00000004371e7825 */ /* 0x000fc800078e0202 */
[C---:B-----5:R-:W-:Y:S01]  /*1a40*/  FFMA R12, R58.reuse, R12, R45 ;  /* 0x0000000c3a0c7223 */ /* 0x060fe2000000002d */
[C---:B------:R-:W-:Y:S01]  /*1a50*/  FFMA R13, R58.reuse, R13, R46 ;  /* 0x0000000d3a0d7223 */ /* 0x040fe2000000002e */
[C---:B------:R-:W-:Y:S01]  /*1a60*/  FFMA R14, R58.reuse, R14, R47 ;  /* 0x0000000e3a0e7223 */ /* 0x040fe2000000002f */
[----:B------:R-:W-:Y:S01]  /*1a70*/  FFMA R15, R58, R15, R50 ;  /* 0x0000000f3a0f7223 */ /* 0x000fe20000000032 */
[--C-:B------:R-:W-:Y:S01]  /*1a80*/  IMAD.WIDE R34, R61, 0x4, R2.reuse ;  /* 0x000000043d227825 */ /* 0x100fe200078e0202 */
[----:B------:R0:W-:Y:S04]  /*1a90*/  @!P0 STG.E.128 desc[UR4][R28.64], R8 ;  /* 0x000000081c008986 */ /* 0x0001e8000c101d04 */
[----:B------:R0:W-:Y:S01]  /*1aa0*/  @!P0 STG.E.128 desc[UR4][R30.64], R4 ;  /* 0x000000041e008986 */ /* 0x0001e2000c101d04 */
[----:B------:R-:W-:-:S03]  /*1ab0*/  IMAD.WIDE R2, R53, 0x4, R2 ;  /* 0x0000000435027825 */ /* 0x000fc600078e0202 */
[----:B------:R0:W-:Y:S01]  /*1ac0*/  @!P0 STG.E.128 desc[UR4][R34.64], R12 ;  /* 0x0000000c22008986 */ /* 0x0001e2000c101d04 */
[C---:B------:R-:W-:Y:S01]  /*1ad0*/  FFMA R16, R33.reuse, R25, R16 ;  /* 0x0000001921107223 */ /* 0x040fe20000000010 */
[C---:B------:R-:W-:Y:S01]  /*1ae0*/  FFMA R17, R33.reuse, R0, R17 ;  /* 0x0000000021117223 */ /* 0x040fe20000000011 */
[C---:B------:R-:W-:Y:S01]  /*1af0*/  FFMA R18, R33.reuse, R21, R18 ;  /* 0x0000001521127223 */ /* 0x040fe20000000012 */
[----:B------:R-:W-:Y:S01]  /*1b00*/  FFMA R19, R33, R48, R19 ;  /* 0x0000003021137223 */ /* 0x000fe20000000013 */
[----:B0-----:R-:W-:Y:S06]  /*1b10*/  @P0 EXIT ;  /* 0x000000000000094d */ /* 0x001fec0003800000 */
[----:B------:R-:W-:Y:S01]  /*1b20*/  STG.E.128 desc[UR4][R2.64], R16 ;  /* 0x0000001002007986 */ /* 0x000fe2000c101d04 */
[----:B------:R-:W-:Y:S05]  /*1b30*/  EXIT ;  /* 0x000000000000794d */ /* 0x000fea0003800000 */
.L_x_0:
[----:B------:R-:W-:-:S00]  /*1b40*/  BRA `(.L_x_0) ;  /* 0xfffffffc00fc7947 */ /* 0x000fc0000383ffff */
[----:B------:R-:W-:-:S00]  /*1b50*/  NOP ;  /* 0x0000000000007918 */ /* 0x000fc00000000000 */
        /* <DEDUP_REMOVED lines=10> */
.L_x_1:


//--------------------- .nv.constant0.triton_poi_fused__unsafe_index_add_mul_sub_5 --------------------------
	.section	.nv.constant0.triton_poi_fused__unsafe_index_add_mul_sub_5,"a",@progbits
	.sectionflags	@""
	.align	4
.nv.constant0.triton_poi_fused__unsafe_index_add_mul_sub_5:
	.zero		600
